//
// Generated by NVIDIA NVVM Compiler
//
// Compiler Build ID: CL-36424714
// Cuda compilation tools, release 13.0, V13.0.88
// Based on NVVM 20.0.0
//

.version 9.0
.target sm_100
.address_size 64

	// .globl	_Z15reductionKernelPfS_i
.extern .shared .align 16 .b8 partial_sum[];

.visible .entry _Z15reductionKernelPfS_i(
	.param .u64 .ptr .align 1 _Z15reductionKernelPfS_i_param_0,
	.param .u64 .ptr .align 1 _Z15reductionKernelPfS_i_param_1,
	.param .u32 _Z15reductionKernelPfS_i_param_2
)
{
	.reg .pred 	%p<6>;
	.reg .b32 	%r<15>;
	.reg .b32 	%f<6>;
	.reg .b64 	%rd<9>;

	ld.param.u64 	%rd1, [_Z15reductionKernelPfS_i_param_0];
	ld.param.u64 	%rd2, [_Z15reductionKernelPfS_i_param_1];
	ld.param.u32 	%r8, [_Z15reductionKernelPfS_i_param_2];
	mov.u32 	%r1, %ctaid.x;
	mov.u32 	%r14, %ntid.x;
	mov.u32 	%r3, %tid.x;
	mad.lo.s32 	%r4, %r1, %r14, %r3;
	setp.ge.s32 	%p1, %r4, %r8;
	shl.b32 	%r9, %r3, 2;
	mov.u32 	%r10, partial_sum;
	add.s32 	%r5, %r10, %r9;
	@%p1 bra 	$L__BB0_2;
	cvta.to.global.u64 	%rd3, %rd1;
	mul.wide.s32 	%rd4, %r4, 4;
	add.s64 	%rd5, %rd3, %rd4;
	ld.global.f32 	%f1, [%rd5];
	st.shared.f32 	[%r5], %f1;
	bra.uni 	$L__BB0_3;
$L__BB0_2:
	mov.b32 	%r11, 0;
	st.shared.u32 	[%r5], %r11;
$L__BB0_3:
	bar.sync 	0;
	setp.lt.u32 	%p2, %r14, 2;
	@%p2 bra 	$L__BB0_7;
$L__BB0_4:
	shr.u32 	%r7, %r14, 1;
	setp.ge.u32 	%p3, %r3, %r7;
	@%p3 bra 	$L__BB0_6;
	shl.b32 	%r12, %r7, 2;
	add.s32 	%r13, %r5, %r12;
	ld.shared.f32 	%f2, [%r13];
	ld.shared.f32 	%f3, [%r5];
	add.f32 	%f4, %f2, %f3;
	st.shared.f32 	[%r5], %f4;
$L__BB0_6:
	bar.sync 	0;
	setp.gt.u32 	%p4, %r14, 3;
	mov.u32 	%r14, %r7;
	@%p4 bra 	$L__BB0_4;
$L__BB0_7:
	setp.ne.s32 	%p5, %r3, 0;
	@%p5 bra 	$L__BB0_9;
	ld.shared.f32 	%f5, [partial_sum];
	cvta.to.global.u64 	%rd6, %rd2;
	mul.wide.u32 	%rd7, %r1, 4;
	add.s64 	%rd8, %rd6, %rd7;
	st.global.f32 	[%rd8], %f5;
$L__BB0_9:
	ret;

}


// ===== COMPILED SASS (sm_100) =====

	.target	sm_100

	.elftype	@"ET_EXEC"


//--------------------- .note.nv.tkinfo           --------------------------
	.section	.note.nv.tkinfo,"",@"SHT_NOTE"
	.sectionflags	@"SHF_NOTE_NV_TKINFO"
	.tkinfo
        /*0018*/ 	.word	0x00000002
        /*0030*/ 	.string	""
        /*0030*/ 	.string	"ptxas"
        /*0030*/ 	.string	"Cuda compilation tools, release 13.0, V13.0.88"
        /*0030*/ 	.string	"Build cuda_13.0.r13.0/compiler.36424714_0"
        /*0030*/ 	.string	"-arch sm_100 -m 64 "



//--------------------- .note.nv.cuinfo           --------------------------
	.section	.note.nv.cuinfo,"",@"SHT_NOTE"
	.sectionflags	@"SHF_NOTE_NV_CUINFO"
        /*0018*/ 	.short	0x0002
        /*001a*/ 	.short	0x0064
        /*001c*/ 	.short	0x0082
	.zero		2


//--------------------- .nv.info                  --------------------------
	.section	.nv.info,"",@"SHT_CUDA_INFO"
	.align	4


	//----- nvinfo : EIATTR_REGCOUNT
	.align		4
        /*0000*/ 	.byte	0x04, 0x2f
        /*0002*/ 	.short	(.L_1 - .L_0)
	.align		4
.L_0:
        /*0004*/ 	.word	index@(_Z15reductionKernelPfS_i)
        /*0008*/ 	.word	0x0000000a


	//----- nvinfo : EIATTR_FRAME_SIZE
	.align		4
.L_1:
        /*000c*/ 	.byte	0x04, 0x11
        /*000e*/ 	.short	(.L_3 - .L_2)
	.align		4
.L_2:
        /*0010*/ 	.word	index@(_Z15reductionKernelPfS_i)
        /*0014*/ 	.word	0x00000000


	//----- nvinfo : EIATTR_MIN_STACK_SIZE
	.align		4
.L_3:
        /*0018*/ 	.byte	0x04, 0x12
        /*001a*/ 	.short	(.L_5 - .L_4)
	.align		4
.L_4:
        /*001c*/ 	.word	index@(_Z15reductionKernelPfS_i)
        /*0020*/ 	.word	0x00000000
.L_5:


//--------------------- .nv.compat                --------------------------
	.section	.nv.compat,"",@"SHT_CUDA_COMPAT_INFO"
	.align	4
        /*0000*/ 	.byte	0x02, 0x09, 0x00, 0x00, 0x02, 0x02, 0x01, 0x00, 0x02, 0x05, 0x05, 0x00, 0x03, 0x07, 0x01, 0x01
        /*0010*/ 	.byte	0x02, 0x03, 0x00, 0x00, 0x02, 0x06, 0x01, 0x00, 0x04, 0x0b, 0x08, 0x00, 0x09, 0x00, 0x00, 0x00
        /*0020*/ 	.byte	0x00, 0x00, 0x00, 0x00


//--------------------- .nv.info._Z15reductionKernelPfS_i --------------------------
	.section	.nv.info._Z15reductionKernelPfS_i,"",@"SHT_CUDA_INFO"
	.sectionflags	@""
	.align	4


	//----- nvinfo : EIATTR_CUDA_API_VERSION
	.align		4
        /*0000*/ 	.byte	0x04, 0x37
        /*0002*/ 	.short	(.L_7 - .L_6)
.L_6:
        /*0004*/ 	.word	0x00000082


	//----- nvinfo : EIATTR_KPARAM_INFO
	.align		4
.L_7:
        /*0008*/ 	.byte	0x04, 0x17
        /*000a*/ 	.short	(.L_9 - .L_8)
.L_8:
        /*000c*/ 	.word	0x00000000
        /*0010*/ 	.short	0x0002
        /*0012*/ 	.short	0x0010
        /*0014*/ 	.byte	0x00, 0xf0, 0x11, 0x00


	//----- nvinfo : EIATTR_KPARAM_INFO
	.align		4
.L_9:
        /*0018*/ 	.byte	0x04, 0x17
        /*001a*/ 	.short	(.L_11 - .L_10)
.L_10:
        /*001c*/ 	.word	0x00000000
        /*0020*/ 	.short	0x0001
        /*0022*/ 	.short	0x0008
        /*0024*/ 	.byte	0x00, 0xf5, 0x21, 0x00


	//----- nvinfo : EIATTR_KPARAM_INFO
	.align		4
.L_11:
        /*0028*/ 	.byte	0x04, 0x17
        /*002a*/ 	.short	(.L_13 - .L_12)
.L_12:
        /*002c*/ 	.word	0x00000000
        /*0030*/ 	.short	0x0000
        /*0032*/ 	.short	0x0000
        /*0034*/ 	.byte	0x00, 0xf5, 0x21, 0x00


	//----- nvinfo : EIATTR_SPARSE_MMA_MASK
	.align		4
.L_13:
        /*0038*/ 	.byte	0x03, 0x50
        /*003a*/ 	.short	0x0000


	//----- nvinfo : EIATTR_MAXREG_COUNT
	.align		4
        /*003c*/ 	.byte	0x03, 0x1b
        /*003e*/ 	.short	0x00ff


	//----- nvinfo : EIATTR_NUM_BARRIERS
	.align		4
        /*0040*/ 	.byte	0x02, 0x4c
        /*0042*/ 	.byte	0x01
	.zero		1


	//----- nvinfo : EIATTR_MERCURY_ISA_VERSION
	.align		4
        /*0044*/ 	.byte	0x03, 0x5f
        /*0046*/ 	.short	0x0101


	//----- nvinfo : EIATTR_VRC_CTA_INIT_COUNT
	.align		4
        /*0048*/ 	.byte	0x02, 0x4a
	.zero		1
	.zero		1


	//----- nvinfo : EIATTR_EXIT_INSTR_OFFSETS
	.align		4
        /*004c*/ 	.byte	0x04, 0x1c
        /*004e*/ 	.short	(.L_15 - .L_14)


	//   ....[0]....
.L_14:
        /*0050*/ 	.word	0x00000210


	//   ....[1]....
        /*0054*/ 	.word	0x00000290


	//----- nvinfo : EIATTR_CBANK_PARAM_SIZE
	.align		4
.L_15:
        /*0058*/ 	.byte	0x03, 0x19
        /*005a*/ 	.short	0x0014


	//----- nvinfo : EIATTR_PARAM_CBANK
	.align		4
        /*005c*/ 	.byte	0x04, 0x0a
        /*005e*/ 	.short	(.L_17 - .L_16)
	.align		4
.L_16:
        /*0060*/ 	.word	index@(.nv.constant0._Z15reductionKernelPfS_i)
        /*0064*/ 	.short	0x0380
        /*0066*/ 	.short	0x0014


	//----- nvinfo : EIATTR_SW_WAR
	.align		4
.L_17:
        /*0068*/ 	.byte	0x04, 0x36
        /*006a*/ 	.short	(.L_19 - .L_18)
.L_18:
        /*006c*/ 	.word	0x00000008
.L_19:


//--------------------- .nv.callgraph             --------------------------
	.section	.nv.callgraph,"",@"SHT_CUDA_CALLGRAPH"
	.align	4
	.sectionentsize	8
	.align		4
        /*0000*/ 	.word	0x00000000
	.align		4
        /*0004*/ 	.word	0xffffffff
	.align		4
        /*0008*/ 	.word	0x00000000
	.align		4
        /*000c*/ 	.word	0xfffffffe
	.align		4
        /*0010*/ 	.word	0x00000000
	.align		4
        /*0014*/ 	.word	0xfffffffd
	.align		4
        /*0018*/ 	.word	0x00000000
	.align		4
        /*001c*/ 	.word	0xfffffffc


//--------------------- .text._Z15reductionKernelPfS_i --------------------------
	.section	.text._Z15reductionKernelPfS_i,"ax",@progbits
	.align	128
        .global         _Z15reductionKernelPfS_i
        .type           _Z15reductionKernelPfS_i,@function
        .size           _Z15reductionKernelPfS_i,(.L_x_3 - _Z15reductionKernelPfS_i)
        .other          _Z15reductionKernelPfS_i,@"STO_CUDA_ENTRY STV_DEFAULT"
_Z15reductionKernelPfS_i:
.text._Z15reductionKernelPfS_i:
[----:B------:R-:W-:Y:S01]  /*0000*/  LDC R1, c[0x0][0x37c] ;  /* 0x0000df00ff017b82 */ /* 0x000fe20000000800 */
[----:B------:R-:W0:Y:S01]  /*0010*/  S2R R7, SR_CTAID.X ;  /* 0x0000000000077919 */ /* 0x000e220000002500 */
[----:B------:R-:W0:Y:S01]  /*0020*/  LDCU UR8, c[0x0][0x360] ;  /* 0x00006c00ff0877ac */ /* 0x000e220008000800 */
[----:B------:R-:W0:Y:S01]  /*0030*/  S2R R6, SR_TID.X ;  /* 0x0000000000067919 */ /* 0x000e220000002100 */
[----:B------:R-:W1:Y:S01]  /*0040*/  LDCU UR4, c[0x0][0x390] ;  /* 0x00007200ff0477ac */ /* 0x000e620008000800 */
[----:B------:R-:W2:Y:S01]  /*0050*/  LDCU.64 UR6, c[0x0][0x358] ;  /* 0x00006b00ff0677ac */ /* 0x000ea20008000a00 */
[----:B0-----:R-:W-:-:S05]  /*0060*/  IMAD R5, R7, UR8, R6 ;  /* 0x0000000807057c24 */ /* 0x001fca000f8e0206 */
[----:B-1----:R-:W-:-:S13]  /*0070*/  ISETP.GE.AND P1, PT, R5, UR4, PT ;  /* 0x0000000405007c0c */ /* 0x002fda000bf26270 */
[----:B------:R-:W0:Y:S02]  /*0080*/  @!P1 LDC.64 R2, c[0x0][0x380] ;  /* 0x0000e000ff029b82 */ /* 0x000e240000000a00 */
[----:B0-----:R-:W-:-:S06]  /*0090*/  @!P1 IMAD.WIDE R2, R5, 0x4, R2 ;  /* 0x0000000405029825 */ /* 0x001fcc00078e0202 */
[----:B--2---:R-:W2:Y:S01]  /*00a0*/  @!P1 LDG.E R3, desc[UR6][R2.64] ;  /* 0x0000000602039981 */ /* 0x004ea2000c1e1900 */
[----:B------:R-:W0:Y:S01]  /*00b0*/  S2UR UR5, SR_CgaCtaId ;  /* 0x00000000000579c3 */ /* 0x000e220000008800 */
[----:B------:R-:W-:Y:S01]  /*00c0*/  IMAD.U32 R4, RZ, RZ, UR8 ;  /* 0x00000008ff047e24 */ /* 0x000fe2000f8e00ff */
[----:B------:R-:W-:Y:S01]  /*00d0*/  UMOV UR4, 0x400 ;  /* 0x0000040000047882 */ /* 0x000fe20000000000 */
[----:B------:R-:W-:-:S03]  /*00e0*/  ISETP.NE.AND P0, PT, R6, RZ, PT ;  /* 0x000000ff0600720c */ /* 0x000fc60003f05270 */
[----:B------:R-:W-:Y:S01]  /*00f0*/  ISETP.GE.U32.AND P2, PT, R4, 0x2, PT ;  /* 0x000000020400780c */ /* 0x000fe20003f46070 */
[----:B0-----:R-:W-:-:S06]  /*0100*/  ULEA UR4, UR5, UR4, 0x18 ;  /* 0x0000000405047291 */ /* 0x001fcc000f8ec0ff */
[----:B------:R-:W-:-:S05]  /*0110*/  LEA R0, R6, UR4, 0x2 ;  /* 0x0000000406007c11 */ /* 0x000fca000f8e10ff */
[----:B--2---:R0:W-:Y:S04]  /*0120*/  @!P1 STS [R0], R3 ;  /* 0x0000000300009388 */ /* 0x0041e80000000800 */
[----:B------:R0:W-:Y:S01]  /*0130*/  @P1 STS [R0], RZ ;  /* 0x000000ff00001388 */ /* 0x0001e20000000800 */
[----:B------:R-:W-:Y:S06]  /*0140*/  BAR.SYNC.DEFER_BLOCKING 0x0 ;  /* 0x0000000000007b1d */ /* 0x000fec0000010000 */
[----:B------:R-:W-:Y:S05]  /*0150*/  @!P2 BRA `(.L_x_0) ;  /* 0x00000000002ca947 */ /* 0x000fea0003800000 */
.L_x_1:
[----:B------:R-:W-:-:S04]  /*0160*/  SHF.R.U32.HI R5, RZ, 0x1, R4 ;  /* 0x00000001ff057819 */ /* 0x000fc80000011604 */
[----:B------:R-:W-:-:S13]  /*0170*/  ISETP.GE.U32.AND P1, PT, R6, R5, PT ;  /* 0x000000050600720c */ /* 0x000fda0003f26070 */
[----:B------:R-:W-:Y:S01]  /*0180*/  @!P1 IMAD R2, R5, 0x4, R0 ;  /* 0x0000000405029824 */ /* 0x000fe200078e0200 */
[----:B0-----:R-:W-:Y:S05]  /*0190*/  @!P1 LDS R3, [R0] ;  /* 0x0000000000039984 */ /* 0x001fea0000000800 */
[----:B------:R-:W0:Y:S02]  /*01a0*/  @!P1 LDS R2, [R2] ;  /* 0x0000000002029984 */ /* 0x000e240000000800 */
[----:B0-----:R-:W-:-:S05]  /*01b0*/  @!P1 FADD R3, R2, R3 ;  /* 0x0000000302039221 */ /* 0x001fca0000000000 */
[----:B------:R1:W-:Y:S01]  /*01c0*/  @!P1 STS [R0], R3 ;  /* 0x0000000300009388 */ /* 0x0003e20000000800 */
[----:B------:R-:W-:Y:S01]  /*01d0*/  BAR.SYNC.DEFER_BLOCKING 0x0 ;  /* 0x0000000000007b1d */ /* 0x000fe20000010000 */
[----:B------:R-:W-:Y:S01]  /*01e0*/  ISETP.GT.U32.AND P1, PT, R4, 0x3, PT ;  /* 0x000000030400780c */ /* 0x000fe20003f24070 */
[----:B------:R-:W-:-:S12]  /*01f0*/  IMAD.MOV.U32 R4, RZ, RZ, R5 ;  /* 0x000000ffff047224 */ /* 0x000fd800078e0005 */
[----:B-1----:R-:W-:Y:S05]  /*0200*/  @P1 BRA `(.L_x_1) ;  /* 0xfffffffc00d41947 */ /* 0x002fea000383ffff */
.L_x_0:
[----:B------:R-:W-:Y:S05]  /*0210*/  @P0 EXIT ;  /* 0x000000000000094d */ /* 0x000fea0003800000 */
[----:B------:R-:W1:Y:S01]  /*0220*/  S2UR UR5, SR_CgaCtaId ;  /* 0x00000000000579c3 */ /* 0x000e620000008800 */
[----:B------:R-:W-:-:S07]  /*0230*/  UMOV UR4, 0x400 ;  /* 0x0000040000047882 */ /* 0x000fce0000000000 */
[----:B0-----:R-:W0:Y:S01]  /*0240*/  LDC.64 R2, c[0x0][0x388] ;  /* 0x0000e200ff027b82 */ /* 0x001e220000000a00 */
[----:B-1----:R-:W-:Y:S01]  /*0250*/  ULEA UR4, UR5, UR4, 0x18 ;  /* 0x0000000405047291 */ /* 0x002fe2000f8ec0ff */
[----:B0-----:R-:W-:-:S08]  /*0260*/  IMAD.WIDE.U32 R2, R7, 0x4, R2 ;  /* 0x0000000407027825 */ /* 0x001fd000078e0002 */
[----:B------:R-:W0:Y:S04]  /*0270*/  LDS R5, [UR4] ;  /* 0x00000004ff057984 */ /* 0x000e280008000800 */
[----:B0-----:R-:W-:Y:S01]  /*0280*/  STG.E desc[UR6][R2.64], R5 ;  /* 0x0000000502007986 */ /* 0x001fe2000c101906 */
[----:B------:R-:W-:Y:S05]  /*0290*/  EXIT ;  /* 0x000000000000794d */ /* 0x000fea0003800000 */
.L_x_2:
[----:B------:R-:W-:-:S00]  /*02a0*/  BRA `(.L_x_2) ;  /* 0xfffffffc00fc7947 */ /* 0x000fc0000383ffff */
[----:B------:R-:W-:-:S00]  /*02b0*/  NOP ;  /* 0x0000000000007918 */ /* 0x000fc00000000000 */
        /* <DEDUP_REMOVED lines=12> */
.L_x_3:


//--------------------- .nv.shared._Z15reductionKernelPfS_i --------------------------
	.section	.nv.shared._Z15reductionKernelPfS_i,"aw",@nobits
	.sectionflags	@""
	.align	16
	.zero		1024


//--------------------- .nv.shared.reserved.0     --------------------------
	.section	.nv.shared.reserved.0,"aw",@nobits
	.weak		__nv_reservedSMEM_offset_0_alias
	.size		__nv_reservedSMEM_offset_0_alias, 0, 64
	.other		__nv_reservedSMEM_offset_0_alias,@"STO_CUDA_RESERVED_SHARED STV_DEFAULT"
__nv_reservedSMEM_offset_0_alias:
	.zero		0
	.zero		64


//--------------------- .nv.constant0._Z15reductionKernelPfS_i --------------------------
	.section	.nv.constant0._Z15reductionKernelPfS_i,"a",@progbits
	.sectionflags	@""
	.align	4
.nv.constant0._Z15reductionKernelPfS_i:
	.zero		916


//--------------------- SYMBOLS --------------------------

	.type		.nv.reservedSmem.offset0,@object
	.size		.nv.reservedSmem.offset0,0x4
	.type		.nv.reservedSmem.cap,@object
	.size		.nv.reservedSmem.cap,0x4
